//
// Generated by NVIDIA NVVM Compiler
//
// Compiler Build ID: CL-36424714
// Cuda compilation tools, release 13.0, V13.0.88
// Based on NVVM 20.0.0
//

.version 9.0
.target sm_100
.address_size 64

	// .globl	_Z12block_reducePKfPfi
.extern .func  (.param .b32 func_retval0) vprintf
(
	.param .b64 vprintf_param_0,
	.param .b64 vprintf_param_1
)
;
.extern .shared .align 16 .b8 sdata[];
.global .align 1 .b8 $str[163] = {10, 10, 84, 104, 114, 101, 97, 100, 32, 73, 68, 58, 32, 37, 117, 59, 32, 66, 108, 111, 99, 107, 32, 105, 110, 100, 101, 120, 58, 32, 37, 117, 59, 32, 66, 108, 111, 99, 107, 32, 100, 105, 109, 101, 110, 115, 105, 111, 110, 58, 32, 37, 117, 59, 32, 10, 105, 102, 32, 40, 116, 105, 100, 32, 60, 32, 115, 41, 58, 32, 105, 102, 32, 40, 37, 117, 32, 60, 32, 37, 117, 41, 59, 32, 61, 61, 62, 32, 115, 100, 97, 116, 97, 91, 116, 105, 100, 93, 32, 43, 61, 32, 115, 100, 97, 116, 97, 91, 116, 105, 100, 32, 43, 32, 115, 93, 32, 61, 61, 62, 32, 115, 100, 97, 116, 97, 91, 37, 117, 93, 32, 43, 61, 32, 115, 100, 97, 116, 97, 91, 37, 117, 32, 43, 32, 37, 117, 93, 32, 61, 61, 62, 32, 37, 102, 32, 43, 61, 32, 37, 102, 10};
.global .align 1 .b8 $str$1[99] = {10, 10, 84, 104, 114, 101, 97, 100, 32, 73, 68, 58, 32, 37, 117, 59, 32, 66, 108, 111, 99, 107, 32, 105, 110, 100, 101, 120, 58, 32, 37, 117, 59, 32, 66, 108, 111, 99, 107, 32, 100, 105, 109, 101, 110, 115, 105, 111, 110, 58, 32, 37, 117, 59, 32, 10, 105, 102, 32, 40, 116, 105, 100, 32, 60, 32, 115, 41, 58, 32, 105, 102, 32, 40, 37, 117, 32, 60, 32, 37, 117, 41, 59, 32, 61, 61, 62, 32, 68, 79, 32, 78, 79, 84, 72, 73, 78, 71};
.global .align 1 .b8 $str$2[32] = {84, 104, 114, 101, 97, 100, 115, 32, 115, 121, 110, 99, 104, 114, 111, 110, 105, 115, 101, 100, 46, 32, 84, 73, 68, 58, 32, 37, 117, 10, 10};

.visible .entry _Z12block_reducePKfPfi(
	.param .u64 .ptr .align 1 _Z12block_reducePKfPfi_param_0,
	.param .u64 .ptr .align 1 _Z12block_reducePKfPfi_param_1,
	.param .u32 _Z12block_reducePKfPfi_param_2
)
{
	.local .align 16 .b8 	__local_depot0[48];
	.reg .b64 	%SP;
	.reg .b64 	%SPL;
	.reg .pred 	%p<7>;
	.reg .b32 	%r<27>;
	.reg .b32 	%f<16>;
	.reg .b64 	%rd<22>;
	.reg .b64 	%fd<3>;

	mov.u64 	%SPL, __local_depot0;
	cvta.local.u64 	%SP, %SPL;
	ld.param.u64 	%rd4, [_Z12block_reducePKfPfi_param_0];
	ld.param.u64 	%rd3, [_Z12block_reducePKfPfi_param_1];
	ld.param.u32 	%r12, [_Z12block_reducePKfPfi_param_2];
	cvta.to.global.u64 	%rd1, %rd4;
	add.u64 	%rd5, %SP, 0;
	add.u64 	%rd2, %SPL, 0;
	mov.u32 	%r1, %tid.x;
	mov.u32 	%r2, %ctaid.x;
	mov.u32 	%r3, %ntid.x;
	mul.lo.s32 	%r13, %r3, %r2;
	shl.b32 	%r14, %r13, 1;
	add.s32 	%r4, %r14, %r1;
	setp.ge.u32 	%p1, %r4, %r12;
	mov.f32 	%f15, 0f00000000;
	@%p1 bra 	$L__BB0_2;
	mul.wide.u32 	%rd6, %r4, 4;
	add.s64 	%rd7, %rd1, %rd6;
	ld.global.f32 	%f6, [%rd7];
	add.f32 	%f15, %f6, 0f00000000;
$L__BB0_2:
	add.s32 	%r5, %r4, %r3;
	setp.ge.u32 	%p2, %r5, %r12;
	@%p2 bra 	$L__BB0_4;
	mul.wide.u32 	%rd8, %r5, 4;
	add.s64 	%rd9, %rd1, %rd8;
	ld.global.f32 	%f7, [%rd9];
	add.f32 	%f15, %f15, %f7;
$L__BB0_4:
	shl.b32 	%r15, %r1, 2;
	mov.u32 	%r16, sdata;
	add.s32 	%r6, %r16, %r15;
	st.shared.f32 	[%r6], %f15;
	bar.sync 	0;
	setp.lt.u32 	%p3, %r3, 2;
	@%p3 bra 	$L__BB0_10;
	mov.u64 	%rd13, $str;
	mov.u64 	%rd16, $str$2;
	mov.u64 	%rd10, $str$1;
	mov.u32 	%r25, %r3;
$L__BB0_6:
	shr.u32 	%r8, %r25, 1;
	setp.ge.u32 	%p4, %r1, %r8;
	@%p4 bra 	$L__BB0_8;
	ld.shared.f32 	%f8, [%r6];
	cvt.f64.f32 	%fd1, %f8;
	shl.b32 	%r20, %r8, 2;
	add.s32 	%r26, %r6, %r20;
	ld.shared.f32 	%f9, [%r26];
	cvt.f64.f32 	%fd2, %f9;
	st.local.v4.u32 	[%rd2], {%r1, %r2, %r3, %r1};
	st.local.v4.u32 	[%rd2+16], {%r8, %r1, %r1, %r8};
	st.local.v2.f64 	[%rd2+32], {%fd1, %fd2};
	cvta.global.u64 	%rd14, %rd13;
	{ // callseq 1, 0
	.param .b64 param0;
	st.param.b64 	[param0], %rd14;
	.param .b64 param1;
	st.param.b64 	[param1], %rd5;
	.param .b32 retval0;
	call.uni (retval0), 
	vprintf, 
	(
	param0, 
	param1
	);
	ld.param.b32 	%r21, [retval0];
	} // callseq 1
	bra.uni 	$L__BB0_9;
$L__BB0_8:
	st.local.v4.u32 	[%rd2], {%r1, %r2, %r3, %r1};
	st.local.u32 	[%rd2+16], %r8;
	cvta.global.u64 	%rd11, %rd10;
	{ // callseq 0, 0
	.param .b64 param0;
	st.param.b64 	[param0], %rd11;
	.param .b64 param1;
	st.param.b64 	[param1], %rd5;
	.param .b32 retval0;
	call.uni (retval0), 
	vprintf, 
	(
	param0, 
	param1
	);
	ld.param.b32 	%r17, [retval0];
	} // callseq 0
	shl.b32 	%r19, %r8, 2;
	add.s32 	%r26, %r6, %r19;
$L__BB0_9:
	ld.shared.f32 	%f10, [%r26];
	ld.shared.f32 	%f11, [%r6];
	add.f32 	%f12, %f10, %f11;
	st.shared.f32 	[%r6], %f12;
	bar.sync 	0;
	st.local.u32 	[%rd2], %r1;
	cvta.global.u64 	%rd17, %rd16;
	{ // callseq 2, 0
	.param .b64 param0;
	st.param.b64 	[param0], %rd17;
	.param .b64 param1;
	st.param.b64 	[param1], %rd5;
	.param .b32 retval0;
	call.uni (retval0), 
	vprintf, 
	(
	param0, 
	param1
	);
	ld.param.b32 	%r23, [retval0];
	} // callseq 2
	setp.gt.u32 	%p5, %r25, 3;
	mov.u32 	%r25, %r8;
	@%p5 bra 	$L__BB0_6;
$L__BB0_10:
	setp.ne.s32 	%p6, %r1, 0;
	@%p6 bra 	$L__BB0_12;
	ld.shared.f32 	%f13, [sdata];
	cvta.to.global.u64 	%rd19, %rd3;
	mul.wide.u32 	%rd20, %r2, 4;
	add.s64 	%rd21, %rd19, %rd20;
	st.global.f32 	[%rd21], %f13;
$L__BB0_12:
	ret;

}


// ===== COMPILED SASS (sm_100) =====

	.target	sm_100

	.elftype	@"ET_EXEC"


//--------------------- .note.nv.tkinfo           --------------------------
	.section	.note.nv.tkinfo,"",@"SHT_NOTE"
	.sectionflags	@"SHF_NOTE_NV_TKINFO"
	.tkinfo
        /*0018*/ 	.word	0x00000002
        /*0030*/ 	.string	""
        /*0030*/ 	.string	"ptxas"
        /*0030*/ 	.string	"Cuda compilation tools, release 13.0, V13.0.88"
        /*0030*/ 	.string	"Build cuda_13.0.r13.0/compiler.36424714_0"
        /*0030*/ 	.string	"-arch sm_100 -m 64 "



//--------------------- .note.nv.cuinfo           --------------------------
	.section	.note.nv.cuinfo,"",@"SHT_NOTE"
	.sectionflags	@"SHF_NOTE_NV_CUINFO"
        /*0018*/ 	.short	0x0002
        /*001a*/ 	.short	0x0064
        /*001c*/ 	.short	0x0082
	.zero		2


//--------------------- .nv.info                  --------------------------
	.section	.nv.info,"",@"SHT_CUDA_INFO"
	.align	4


	//----- nvinfo : EIATTR_REGCOUNT
	.align		4
        /*0000*/ 	.byte	0x04, 0x2f
        /*0002*/ 	.short	(.L_4 - .L_3)
	.align		4
.L_3:
        /*0004*/ 	.word	index@(_Z12block_reducePKfPfi)
        /*0008*/ 	.word	0x00000020


	//----- nvinfo : EIATTR_FRAME_SIZE
	.align		4
.L_4:
        /*000c*/ 	.byte	0x04, 0x11
        /*000e*/ 	.short	(.L_6 - .L_5)
	.align		4
.L_5:
        /*0010*/ 	.word	index@(_Z12block_reducePKfPfi)
        /*0014*/ 	.word	0x00000030


	//----- nvinfo : EIATTR_MIN_STACK_SIZE
	.align		4
.L_6:
        /*0018*/ 	.byte	0x04, 0x12
        /*001a*/ 	.short	(.L_8 - .L_7)
	.align		4
.L_7:
        /*001c*/ 	.word	index@(_Z12block_reducePKfPfi)
        /*0020*/ 	.word	0x00000030
.L_8:


//--------------------- .nv.compat                --------------------------
	.section	.nv.compat,"",@"SHT_CUDA_COMPAT_INFO"
	.align	4
        /*0000*/ 	.byte	0x02, 0x09, 0x00, 0x00, 0x02, 0x02, 0x01, 0x00, 0x02, 0x05, 0x05, 0x00, 0x03, 0x07, 0x01, 0x01
        /*0010*/ 	.byte	0x02, 0x03, 0x00, 0x00, 0x02, 0x06, 0x01, 0x00, 0x04, 0x0b, 0x08, 0x00, 0x09, 0x00, 0x00, 0x00
        /*0020*/ 	.byte	0x00, 0x00, 0x00, 0x00


//--------------------- .nv.info._Z12block_reducePKfPfi --------------------------
	.section	.nv.info._Z12block_reducePKfPfi,"",@"SHT_CUDA_INFO"
	.sectionflags	@""
	.align	4


	//----- nvinfo : EIATTR_CUDA_API_VERSION
	.align		4
        /*0000*/ 	.byte	0x04, 0x37
        /*0002*/ 	.short	(.L_10 - .L_9)
.L_9:
        /*0004*/ 	.word	0x00000082


	//----- nvinfo : EIATTR_KPARAM_INFO
	.align		4
.L_10:
        /*0008*/ 	.byte	0x04, 0x17
        /*000a*/ 	.short	(.L_12 - .L_11)
.L_11:
        /*000c*/ 	.word	0x00000000
        /*0010*/ 	.short	0x0002
        /*0012*/ 	.short	0x0010
        /*0014*/ 	.byte	0x00, 0xf0, 0x11, 0x00


	//----- nvinfo : EIATTR_KPARAM_INFO
	.align		4
.L_12:
        /*0018*/ 	.byte	0x04, 0x17
        /*001a*/ 	.short	(.L_14 - .L_13)
.L_13:
        /*001c*/ 	.word	0x00000000
        /*0020*/ 	.short	0x0001
        /*0022*/ 	.short	0x0008
        /*0024*/ 	.byte	0x00, 0xf5, 0x21, 0x00


	//----- nvinfo : EIATTR_KPARAM_INFO
	.align		4
.L_14:
        /*0028*/ 	.byte	0x04, 0x17
        /*002a*/ 	.short	(.L_16 - .L_15)
.L_15:
        /*002c*/ 	.word	0x00000000
        /*0030*/ 	.short	0x0000
        /*0032*/ 	.short	0x0000
        /*0034*/ 	.byte	0x00, 0xf5, 0x21, 0x00


	//----- nvinfo : EIATTR_SPARSE_MMA_MASK
	.align		4
.L_16:
        /*0038*/ 	.byte	0x03, 0x50
        /*003a*/ 	.short	0x0000


	//----- nvinfo : EIATTR_MAXREG_COUNT
	.align		4
        /*003c*/ 	.byte	0x03, 0x1b
        /*003e*/ 	.short	0x00ff


	//----- nvinfo : EIATTR_NUM_BARRIERS
	.align		4
        /*0040*/ 	.byte	0x02, 0x4c
        /*0042*/ 	.byte	0x01
	.zero		1


	//----- nvinfo : EIATTR_EXTERNS
	.align		4
        /*0044*/ 	.byte	0x04, 0x0f
        /*0046*/ 	.short	(.L_18 - .L_17)


	//   ....[0]....
	.align		4
.L_17:
        /*0048*/ 	.word	index@(vprintf)


	//----- nvinfo : EIATTR_MERCURY_ISA_VERSION
	.align		4
.L_18:
        /*004c*/ 	.byte	0x03, 0x5f
        /*004e*/ 	.short	0x0101


	//----- nvinfo : EIATTR_VRC_CTA_INIT_COUNT
	.align		4
        /*0050*/ 	.byte	0x02, 0x4a
	.zero		1
	.zero		1


	//----- nvinfo : EIATTR_SYSCALL_OFFSETS
	.align		4
        /*0054*/ 	.byte	0x04, 0x46
        /*0056*/ 	.short	(.L_20 - .L_19)


	//   ....[0]....
.L_19:
        /*0058*/ 	.word	0x000003a0


	//   ....[1]....
        /*005c*/ 	.word	0x00000470


	//   ....[2]....
        /*0060*/ 	.word	0x00000590


	//----- nvinfo : EIATTR_EXIT_INSTR_OFFSETS
	.align		4
.L_20:
        /*0064*/ 	.byte	0x04, 0x1c
        /*0066*/ 	.short	(.L_22 - .L_21)


	//   ....[0]....
.L_21:
        /*0068*/ 	.word	0x000005e0


	//   ....[1]....
        /*006c*/ 	.word	0x00000660


	//----- nvinfo : EIATTR_CRS_STACK_SIZE
	.align		4
.L_22:
        /*0070*/ 	.byte	0x04, 0x1e
        /*0072*/ 	.short	(.L_24 - .L_23)
.L_23:
        /*0074*/ 	.word	0x00000000


	//----- nvinfo : EIATTR_CBANK_PARAM_SIZE
	.align		4
.L_24:
        /*0078*/ 	.byte	0x03, 0x19
        /*007a*/ 	.short	0x0014


	//----- nvinfo : EIATTR_PARAM_CBANK
	.align		4
        /*007c*/ 	.byte	0x04, 0x0a
        /*007e*/ 	.short	(.L_26 - .L_25)
	.align		4
.L_25:
        /*0080*/ 	.word	index@(.nv.constant0._Z12block_reducePKfPfi)
        /*0084*/ 	.short	0x0380
        /*0086*/ 	.short	0x0014


	//----- nvinfo : EIATTR_SW_WAR
	.align		4
.L_26:
        /*0088*/ 	.byte	0x04, 0x36
        /*008a*/ 	.short	(.L_28 - .L_27)
.L_27:
        /*008c*/ 	.word	0x00000008
.L_28:


//--------------------- .nv.callgraph             --------------------------
	.section	.nv.callgraph,"",@"SHT_CUDA_CALLGRAPH"
	.align	4
	.sectionentsize	8
	.align		4
        /*0000*/ 	.word	0x00000000
	.align		4
        /*0004*/ 	.word	0xffffffff
	.align		4
        /*0008*/ 	.word	index@(_Z12block_reducePKfPfi)
	.align		4
        /*000c*/ 	.word	index@(vprintf)
	.align		4
        /*0010*/ 	.word	0x00000000
	.align		4
        /*0014*/ 	.word	0xfffffffe
	.align		4
        /*0018*/ 	.word	0x00000000
	.align		4
        /*001c*/ 	.word	0xfffffffd
	.align		4
        /*0020*/ 	.word	0x00000000
	.align		4
        /*0024*/ 	.word	0xfffffffc


//--------------------- .nv.constant4             --------------------------
	.section	.nv.constant4,"a",@progbits
	.align	8
	.align		8
.nv.constant4:
        /*0000*/ 	.dword	vprintf
	.align		8
        /*0008*/ 	.dword	$str
	.align		8
        /*0010*/ 	.dword	$str$1
	.align		8
        /*0018*/ 	.dword	$str$2


//--------------------- .text._Z12block_reducePKfPfi --------------------------
	.section	.text._Z12block_reducePKfPfi,"ax",@progbits
	.align	128
        .global         _Z12block_reducePKfPfi
        .type           _Z12block_reducePKfPfi,@function
        .size           _Z12block_reducePKfPfi,(.L_x_9 - _Z12block_reducePKfPfi)
        .other          _Z12block_reducePKfPfi,@"STO_CUDA_ENTRY STV_DEFAULT"
_Z12block_reducePKfPfi:
.text._Z12block_reducePKfPfi:
[----:B------:R-:W0:Y:S01]  /*0000*/  LDC R1, c[0x0][0x37c] ;  /* 0x0000df00ff017b82 */ /* 0x000e220000000800 */
[----:B------:R-:W1:Y:S01]  /*0010*/  S2R R25, SR_CTAID.X ;  /* 0x0000000000197919 */ /* 0x000e620000002500 */
[----:B------:R-:W2:Y:S06]  /*0020*/  LDCU UR6, c[0x0][0x2fc] ;  /* 0x00005f80ff0677ac */ /* 0x000eac0008000800 */
[----:B------:R-:W1:Y:S01]  /*0030*/  LDC R26, c[0x0][0x360] ;  /* 0x0000d800ff1a7b82 */ /* 0x000e620000000800 */
[----:B0-----:R-:W-:Y:S01]  /*0040*/  VIADD R1, R1, 0xffffffd0 ;  /* 0xffffffd001017836 */ /* 0x001fe20000000000 */
[----:B------:R-:W0:Y:S01]  /*0050*/  S2R R24, SR_TID.X ;  /* 0x0000000000187919 */ /* 0x000e220000002100 */
[----:B------:R-:W3:Y:S01]  /*0060*/  LDCU UR4, c[0x0][0x390] ;  /* 0x00007200ff0477ac */ /* 0x000ee20008000800 */
[----:B------:R-:W4:Y:S01]  /*0070*/  LDCU.64 UR36, c[0x0][0x358] ;  /* 0x00006b00ff2477ac */ /* 0x000f220008000a00 */
[----:B-1----:R-:W-:-:S04]  /*0080*/  IMAD R3, R25, R26, RZ ;  /* 0x0000001a19037224 */ /* 0x002fc800078e02ff */
[----:B0-----:R-:W-:-:S05]  /*0090*/  IMAD R7, R3, 0x2, R24 ;  /* 0x0000000203077824 */ /* 0x001fca00078e0218 */
[C---:B---3--:R-:W-:Y:S02]  /*00a0*/  ISETP.GE.U32.AND P0, PT, R7.reuse, UR4, PT ;  /* 0x0000000407007c0c */ /* 0x048fe4000bf06070 */
[----:B------:R-:W-:-:S04]  /*00b0*/  IADD3 R9, PT, PT, R7, R26, RZ ;  /* 0x0000001a07097210 */ /* 0x000fc80007ffe0ff */
[----:B------:R-:W-:-:S07]  /*00c0*/  ISETP.GE.U32.AND P1, PT, R9, UR4, PT ;  /* 0x0000000409007c0c */ /* 0x000fce000bf26070 */
[----:B------:R-:W0:Y:S08]  /*00d0*/  @!P0 LDC.64 R2, c[0x0][0x380] ;  /* 0x0000e000ff028b82 */ /* 0x000e300000000a00 */
[----:B------:R-:W1:Y:S01]  /*00e0*/  @!P1 LDC.64 R4, c[0x0][0x380] ;  /* 0x0000e000ff049b82 */ /* 0x000e620000000a00 */
[----:B0-----:R-:W-:-:S06]  /*00f0*/  @!P0 IMAD.WIDE.U32 R2, R7, 0x4, R2 ;  /* 0x0000000407028825 */ /* 0x001fcc00078e0002 */
[----:B----4-:R-:W3:Y:S01]  /*0100*/  @!P0 LDG.E R2, desc[UR36][R2.64] ;  /* 0x0000002402028981 */ /* 0x010ee2000c1e1900 */
[----:B-1----:R-:W-:-:S06]  /*0110*/  @!P1 IMAD.WIDE.U32 R4, R9, 0x4, R4 ;  /* 0x0000000409049825 */ /* 0x002fcc00078e0004 */
[----:B------:R-:W4:Y:S01]  /*0120*/  @!P1 LDG.E R5, desc[UR36][R4.64] ;  /* 0x0000002404059981 */ /* 0x000f22000c1e1900 */
[----:B------:R-:W0:Y:S01]  /*0130*/  S2UR UR5, SR_CgaCtaId ;  /* 0x00000000000579c3 */ /* 0x000e220000008800 */
[----:B------:R-:W-:Y:S01]  /*0140*/  UMOV UR4, 0x400 ;  /* 0x0000040000047882 */ /* 0x000fe20000000000 */
[----:B------:R-:W-:Y:S01]  /*0150*/  IMAD.MOV.U32 R0, RZ, RZ, RZ ;  /* 0x000000ffff007224 */ /* 0x000fe200078e00ff */
[----:B0-----:R-:W-:Y:S01]  /*0160*/  ULEA UR4, UR5, UR4, 0x18 ;  /* 0x0000000405047291 */ /* 0x001fe2000f8ec0ff */
[----:B------:R-:W0:Y:S05]  /*0170*/  LDCU UR5, c[0x0][0x2f8] ;  /* 0x00005f00ff0577ac */ /* 0x000e2a0008000800 */
[----:B------:R-:W-:Y:S01]  /*0180*/  LEA R29, R24, UR4, 0x2 ;  /* 0x00000004181d7c11 */ /* 0x000fe2000f8e10ff */
[----:B---3--:R-:W-:Y:S01]  /*0190*/  @!P0 FADD R0, RZ, R2 ;  /* 0x00000002ff008221 */ /* 0x008fe20000000000 */
[----:B------:R-:W-:-:S03]  /*01a0*/  ISETP.GE.U32.AND P0, PT, R26, 0x2, PT ;  /* 0x000000021a00780c */ /* 0x000fc60003f06070 */
[----:B----4-:R-:W-:Y:S01]  /*01b0*/  @!P1 FADD R0, R0, R5 ;  /* 0x0000000500009221 */ /* 0x010fe20000000000 */
[----:B0-----:R-:W-:-:S04]  /*01c0*/  IADD3 R2, P1, PT, R1, UR5, RZ ;  /* 0x0000000501027c10 */ /* 0x001fc8000ff3e0ff */
[----:B------:R0:W-:Y:S01]  /*01d0*/  STS [R29], R0 ;  /* 0x000000001d007388 */ /* 0x0001e20000000800 */
[----:B--2---:R-:W-:Y:S01]  /*01e0*/  IMAD.X R22, RZ, RZ, UR6, P1 ;  /* 0x00000006ff167e24 */ /* 0x004fe200088e06ff */
[----:B------:R-:W-:Y:S06]  /*01f0*/  BAR.SYNC.DEFER_BLOCKING 0x0 ;  /* 0x0000000000007b1d */ /* 0x000fec0000010000 */
[----:B------:R-:W-:Y:S05]  /*0200*/  @!P0 BRA `(.L_x_0) ;  /* 0x0000000000f08947 */ /* 0x000fea0003800000 */
[----:B------:R-:W-:-:S07]  /*0210*/  MOV R28, R26 ;  /* 0x0000001a001c7202 */ /* 0x000fce0000000f00 */
.L_x_7:
[----:B------:R-:W-:Y:S01]  /*0220*/  SHF.R.U32.HI R16, RZ, 0x1, R28 ;  /* 0x00000001ff107819 */ /* 0x000fe2000001161c */
[----:B------:R-:W-:Y:S03]  /*0230*/  BSSY.RECONVERGENT B6, `(.L_x_1) ;  /* 0x0000026000067945 */ /* 0x000fe60003800200 */
[----:B------:R-:W-:-:S13]  /*0240*/  ISETP.GE.U32.AND P0, PT, R24, R16, PT ;  /* 0x000000101800720c */ /* 0x000fda0003f06070 */
[----:B------:R-:W-:Y:S05]  /*0250*/  @P0 BRA `(.L_x_2) ;  /* 0x0000000000580947 */ /* 0x000fea0003800000 */
[----:B------:R-:W-:Y:S01]  /*0260*/  IMAD R23, R16, 0x4, R29 ;  /* 0x0000000410177824 */ /* 0x000fe200078e021d */
[----:B------:R-:W1:Y:S01]  /*0270*/  LDS R8, [R29] ;  /* 0x000000001d087984 */ /* 0x000e620000000800 */
[----:B------:R-:W-:Y:S01]  /*0280*/  MOV R12, 0x0 ;  /* 0x00000000000c7802 */ /* 0x000fe20000000f00 */
[----:B------:R-:W-:Y:S01]  /*0290*/  IMAD.MOV.U32 R17, RZ, RZ, R24 ;  /* 0x000000ffff117224 */ /* 0x000fe200078e0018 */
[----:B------:R-:W-:Y:S01]  /*02a0*/  MOV R18, R24 ;  /* 0x0000001800127202 */ /* 0x000fe20000000f00 */
[----:B------:R-:W2:Y:S01]  /*02b0*/  LDS R10, [R23] ;  /* 0x00000000170a7984 */ /* 0x000ea20000000800 */
[----:B------:R-:W-:Y:S01]  /*02c0*/  IMAD.MOV.U32 R19, RZ, RZ, R16 ;  /* 0x000000ffff137224 */ /* 0x000fe200078e0010 */
[----:B------:R-:W3:Y:S01]  /*02d0*/  LDCU.64 UR4, c[0x4][0x8] ;  /* 0x01000100ff0477ac */ /* 0x000ee20008000a00 */
[----:B------:R-:W-:Y:S01]  /*02e0*/  IMAD.MOV.U32 R27, RZ, RZ, R24 ;  /* 0x000000ffff1b7224 */ /* 0x000fe200078e0018 */
[----:B------:R-:W4:Y:S01]  /*02f0*/  LDC.64 R12, c[0x4][R12] ;  /* 0x010000000c0c7b82 */ /* 0x000f220000000a00 */
[----:B------:R-:W-:Y:S01]  /*0300*/  IMAD.MOV.U32 R6, RZ, RZ, R2 ;  /* 0x000000ffff067224 */ /* 0x000fe200078e0002 */
[----:B------:R0:W-:Y:S01]  /*0310*/  STL.128 [R1+0x10], R16 ;  /* 0x0000101001007387 */ /* 0x0001e20000100c00 */
[----:B------:R-:W-:-:S03]  /*0320*/  MOV R7, R22 ;  /* 0x0000001600077202 */ /* 0x000fc60000000f00 */
[----:B------:R0:W-:Y:S01]  /*0330*/  STL.128 [R1], R24 ;  /* 0x0000001801007387 */ /* 0x0001e20000100c00 */
[----:B---3--:R-:W-:Y:S01]  /*0340*/  MOV R4, UR4 ;  /* 0x0000000400047c02 */ /* 0x008fe20008000f00 */
[----:B------:R-:W-:Y:S01]  /*0350*/  IMAD.U32 R5, RZ, RZ, UR5 ;  /* 0x00000005ff057e24 */ /* 0x000fe2000f8e00ff */
[----:B-1----:R-:W-:Y:S08]  /*0360*/  F2F.F64.F32 R8, R8 ;  /* 0x0000000800087310 */ /* 0x002ff00000201800 */
[----:B--2---:R-:W1:Y:S02]  /*0370*/  F2F.F64.F32 R10, R10 ;  /* 0x0000000a000a7310 */ /* 0x004e640000201800 */
[----:B-1--4-:R0:W-:Y:S02]  /*0380*/  STL.128 [R1+0x20], R8 ;  /* 0x0000200801007387 */ /* 0x0121e40000100c00 */
[----:B------:R-:W-:-:S07]  /*0390*/  LEPC R20, `(.L_x_3) ;  /* 0x000000001014794e */ /* 0x000fce0000000000 */
[----:B0-----:R-:W-:Y:S05]  /*03a0*/  CALL.ABS.NOINC R12 ;  /* 0x000000000c007343 */ /* 0x001fea0003c00000 */
.L_x_3:
[----:B------:R-:W-:Y:S05]  /*03b0*/  BRA `(.L_x_4) ;  /* 0x0000000000347947 */ /* 0x000fea0003800000 */
.L_x_2:
[----:B------:R-:W-:Y:S01]  /*03c0*/  MOV R8, 0x0 ;  /* 0x0000000000087802 */ /* 0x000fe20000000f00 */
[----:B------:R-:W-:Y:S01]  /*03d0*/  IMAD.MOV.U32 R27, RZ, RZ, R24 ;  /* 0x000000ffff1b7224 */ /* 0x000fe200078e0018 */
[----:B------:R1:W-:Y:S01]  /*03e0*/  STL [R1+0x10], R16 ;  /* 0x0000101001007387 */ /* 0x0003e20000100800 */
[----:B------:R-:W2:Y:S01]  /*03f0*/  LDCU.64 UR4, c[0x4][0x10] ;  /* 0x01000200ff0477ac */ /* 0x000ea20008000a00 */
[----:B------:R-:W-:Y:S01]  /*0400*/  IMAD.MOV.U32 R6, RZ, RZ, R2 ;  /* 0x000000ffff067224 */ /* 0x000fe200078e0002 */
[----:B------:R-:W-:Y:S01]  /*0410*/  MOV R7, R22 ;  /* 0x0000001600077202 */ /* 0x000fe20000000f00 */
[----:B------:R1:W-:Y:S01]  /*0420*/  STL.128 [R1], R24 ;  /* 0x0000001801007387 */ /* 0x0003e20000100c00 */
[----:B------:R-:W3:Y:S01]  /*0430*/  LDC.64 R8, c[0x4][R8] ;  /* 0x0100000008087b82 */ /* 0x000ee20000000a00 */
[----:B--2---:R-:W-:Y:S01]  /*0440*/  IMAD.U32 R4, RZ, RZ, UR4 ;  /* 0x00000004ff047e24 */ /* 0x004fe2000f8e00ff */
[----:B-1----:R-:W-:-:S07]  /*0450*/  MOV R5, UR5 ;  /* 0x0000000500057c02 */ /* 0x002fce0008000f00 */
[----:B------:R-:W-:-:S07]  /*0460*/  LEPC R20, `(.L_x_5) ;  /* 0x000000001014794e */ /* 0x000fce0000000000 */
[----:B0--3--:R-:W-:Y:S05]  /*0470*/  CALL.ABS.NOINC R8 ;  /* 0x0000000008007343 */ /* 0x009fea0003c00000 */
.L_x_5:
[----:B------:R-:W-:-:S07]  /*0480*/  IMAD R23, R16, 0x4, R29 ;  /* 0x0000000410177824 */ /* 0x000fce00078e021d */
.L_x_4:
[----:B------:R-:W-:Y:S05]  /*0490*/  BSYNC.RECONVERGENT B6 ;  /* 0x0000000000067941 */ /* 0x000fea0003800200 */
.L_x_1:
[----:B------:R-:W-:Y:S01]  /*04a0*/  LDS R0, [R23] ;  /* 0x0000000017007984 */ /* 0x000fe20000000800 */
[----:B------:R-:W-:Y:S01]  /*04b0*/  MOV R8, 0x0 ;  /* 0x0000000000087802 */ /* 0x000fe20000000f00 */
[----:B------:R-:W-:Y:S05]  /*04c0*/  WARPSYNC.ALL ;  /* 0x0000000000007948 */ /* 0x000fea0003800000 */
[----:B------:R-:W0:Y:S01]  /*04d0*/  LDS R3, [R29] ;  /* 0x000000001d037984 */ /* 0x000e220000000800 */
[----:B------:R-:W1:Y:S01]  /*04e0*/  LDC.64 R8, c[0x4][R8] ;  /* 0x0100000008087b82 */ /* 0x000e620000000a00 */
[----:B------:R-:W2:Y:S01]  /*04f0*/  LDCU.64 UR4, c[0x4][0x18] ;  /* 0x01000300ff0477ac */ /* 0x000ea20008000a00 */
[----:B------:R-:W-:Y:S01]  /*0500*/  MOV R6, R2 ;  /* 0x0000000200067202 */ /* 0x000fe20000000f00 */
[----:B------:R3:W-:Y:S01]  /*0510*/  STL [R1], R24 ;  /* 0x0000001801007387 */ /* 0x0007e20000100800 */
[----:B------:R-:W-:Y:S01]  /*0520*/  IMAD.MOV.U32 R7, RZ, RZ, R22 ;  /* 0x000000ffff077224 */ /* 0x000fe200078e0016 */
[----:B--2---:R-:W-:Y:S01]  /*0530*/  MOV R4, UR4 ;  /* 0x0000000400047c02 */ /* 0x004fe20008000f00 */
[----:B------:R-:W-:-:S02]  /*0540*/  IMAD.U32 R5, RZ, RZ, UR5 ;  /* 0x00000005ff057e24 */ /* 0x000fc4000f8e00ff */
[----:B0-----:R-:W-:-:S05]  /*0550*/  FADD R0, R0, R3 ;  /* 0x0000000300007221 */ /* 0x001fca0000000000 */
[----:B------:R3:W-:Y:S01]  /*0560*/  STS [R29], R0 ;  /* 0x000000001d007388 */ /* 0x0007e20000000800 */
[----:B------:R-:W-:Y:S06]  /*0570*/  BAR.SYNC.DEFER_BLOCKING 0x0 ;  /* 0x0000000000007b1d */ /* 0x000fec0000010000 */
[----:B------:R-:W-:-:S07]  /*0580*/  LEPC R20, `(.L_x_6) ;  /* 0x000000001014794e */ /* 0x000fce0000000000 */
[----:B-1-3--:R-:W-:Y:S05]  /*0590*/  CALL.ABS.NOINC R8 ;  /* 0x0000000008007343 */ /* 0x00afea0003c00000 */
.L_x_6:
[----:B------:R-:W-:Y:S02]  /*05a0*/  ISETP.GT.U32.AND P0, PT, R28, 0x3, PT ;  /* 0x000000031c00780c */ /* 0x000fe40003f04070 */
[----:B------:R-:W-:-:S11]  /*05b0*/  MOV R28, R16 ;  /* 0x00000010001c7202 */ /* 0x000fd60000000f00 */
[----:B------:R-:W-:Y:S05]  /*05c0*/  @P0 BRA `(.L_x_7) ;  /* 0xfffffffc00140947 */ /* 0x000fea000383ffff */
.L_x_0:
[----:B------:R-:W-:-:S13]  /*05d0*/  ISETP.NE.AND P0, PT, R24, RZ, PT ;  /* 0x000000ff1800720c */ /* 0x000fda0003f05270 */
[----:B------:R-:W-:Y:S05]  /*05e0*/  @P0 EXIT ;  /* 0x000000000000094d */ /* 0x000fea0003800000 */
[----:B------:R-:W1:Y:S01]  /*05f0*/  S2UR UR5, SR_CgaCtaId ;  /* 0x00000000000579c3 */ /* 0x000e620000008800 */
[----:B------:R-:W-:-:S07]  /*0600*/  UMOV UR4, 0x400 ;  /* 0x0000040000047882 */ /* 0x000fce0000000000 */
[----:B------:R-:W2:Y:S01]  /*0610*/  LDC.64 R2, c[0x0][0x388] ;  /* 0x0000e200ff027b82 */ /* 0x000ea20000000a00 */
[----:B-1----:R-:W-:Y:S01]  /*0620*/  ULEA UR4, UR5, UR4, 0x18 ;  /* 0x0000000405047291 */ /* 0x002fe2000f8ec0ff */
[----:B--2---:R-:W-:-:S08]  /*0630*/  IMAD.WIDE.U32 R2, R25, 0x4, R2 ;  /* 0x0000000419027825 */ /* 0x004fd000078e0002 */
[----:B------:R-:W1:Y:S04]  /*0640*/  LDS R5, [UR4] ;  /* 0x00000004ff057984 */ /* 0x000e680008000800 */
[----:B-1----:R-:W-:Y:S01]  /*0650*/  STG.E desc[UR36][R2.64], R5 ;  /* 0x0000000502007986 */ /* 0x002fe2000c101924 */
[----:B------:R-:W-:Y:S05]  /*0660*/  EXIT ;  /* 0x000000000000794d */ /* 0x000fea0003800000 */
.L_x_8:
[----:B------:R-:W-:-:S00]  /*0670*/  BRA `(.L_x_8) ;  /* 0xfffffffc00fc7947 */ /* 0x000fc0000383ffff */
[----:B------:R-:W-:-:S00]  /*0680*/  NOP ;  /* 0x0000000000007918 */ /* 0x000fc00000000000 */
[----:B------:R-:W-:-:S00]  /*0690*/  NOP ;  /* 0x0000000000007918 */ /* 0x000fc00000000000 */
[----:B------:R-:W-:-:S00]  /*06a0*/  NOP ;  /* 0x0000000000007918 */ /* 0x000fc00000000000 */
[----:B------:R-:W-:-:S00]  /*06b0*/  NOP ;  /* 0x0000000000007918 */ /* 0x000fc00000000000 */
[----:B------:R-:W-:-:S00]  /*06c0*/  NOP ;  /* 0x0000000000007918 */ /* 0x000fc00000000000 */
[----:B------:R-:W-:-:S00]  /*06d0*/  NOP ;  /* 0x0000000000007918 */ /* 0x000fc00000000000 */
[----:B------:R-:W-:-:S00]  /*06e0*/  NOP ;  /* 0x0000000000007918 */ /* 0x000fc00000000000 */
[----:B------:R-:W-:-:S00]  /*06f0*/  NOP ;  /* 0x0000000000007918 */ /* 0x000fc00000000000 */
.L_x_9:


//--------------------- .nv.global.init           --------------------------
	.section	.nv.global.init,"aw",@progbits
.nv.global.init:
	.type		$str$2,@object
	.size		$str$2,($str$1 - $str$2)
$str$2:
        /*0000*/ 	.byte	0x54, 0x68, 0x72, 0x65, 0x61, 0x64, 0x73, 0x20, 0x73, 0x79, 0x6e, 0x63, 0x68, 0x72, 0x6f, 0x6e
        /*0010*/ 	.byte	0x69, 0x73, 0x65, 0x64, 0x2e, 0x20, 0x54, 0x49, 0x44, 0x3a, 0x20, 0x25, 0x75, 0x0a, 0x0a, 0x00
	.type		$str$1,@object
	.size		$str$1,($str - $str$1)
$str$1:
        /*0020*/ 	.byte	0x0a, 0x0a, 0x54, 0x68, 0x72, 0x65, 0x61, 0x64, 0x20, 0x49, 0x44, 0x3a, 0x20, 0x25, 0x75, 0x3b
        /*0030*/ 	.byte	0x20, 0x42, 0x6c, 0x6f, 0x63, 0x6b, 0x20, 0x69, 0x6e, 0x64, 0x65, 0x78, 0x3a, 0x20, 0x25, 0x75
        /*0040*/ 	.byte	0x3b, 0x20, 0x42, 0x6c, 0x6f, 0x63, 0x6b, 0x20, 0x64, 0x69, 0x6d, 0x65, 0x6e, 0x73, 0x69, 0x6f
        /*0050*/ 	.byte	0x6e, 0x3a, 0x20, 0x25, 0x75, 0x3b, 0x20, 0x0a, 0x69, 0x66, 0x20, 0x28, 0x74, 0x69, 0x64, 0x20
        /*0060*/ 	.byte	0x3c, 0x20, 0x73, 0x29, 0x3a, 0x20, 0x69, 0x66, 0x20, 0x28, 0x25, 0x75, 0x20, 0x3c, 0x20, 0x25
        /*0070*/ 	.byte	0x75, 0x29, 0x3b, 0x20, 0x3d, 0x3d, 0x3e, 0x20, 0x44, 0x4f, 0x20, 0x4e, 0x4f, 0x54, 0x48, 0x49
        /*0080*/ 	.byte	0x4e, 0x47, 0x00
	.type		$str,@object
	.size		$str,(.L_0 - $str)
$str:
        /*0083*/ 	.byte	0x0a, 0x0a, 0x54, 0x68, 0x72, 0x65, 0x61, 0x64, 0x20, 0x49, 0x44, 0x3a, 0x20, 0x25, 0x75, 0x3b
        /* <DEDUP_REMOVED lines=9> */
        /*0123*/ 	.byte	0x66, 0x0a, 0x00
.L_0:


//--------------------- .nv.shared._Z12block_reducePKfPfi --------------------------
	.section	.nv.shared._Z12block_reducePKfPfi,"aw",@nobits
	.sectionflags	@""
	.align	16
	.zero		1024


//--------------------- .nv.shared.reserved.0     --------------------------
	.section	.nv.shared.reserved.0,"aw",@nobits
	.weak		__nv_reservedSMEM_offset_0_alias
	.size		__nv_reservedSMEM_offset_0_alias, 0, 64
	.other		__nv_reservedSMEM_offset_0_alias,@"STO_CUDA_RESERVED_SHARED STV_DEFAULT"
__nv_reservedSMEM_offset_0_alias:
	.zero		0
	.zero		64


//--------------------- .nv.constant0._Z12block_reducePKfPfi --------------------------
	.section	.nv.constant0._Z12block_reducePKfPfi,"a",@progbits
	.sectionflags	@""
	.align	4
.nv.constant0._Z12block_reducePKfPfi:
	.zero		916


//--------------------- SYMBOLS --------------------------

	.type		.nv.reservedSmem.offset0,@object
	.size		.nv.reservedSmem.offset0,0x4
	.type		.nv.reservedSmem.cap,@object
	.size		.nv.reservedSmem.cap,0x4
	.type		vprintf,@function
